//
// Generated by NVIDIA NVVM Compiler
//
// Compiler Build ID: CL-36424714
// Cuda compilation tools, release 13.0, V13.0.88
// Based on NVVM 20.0.0
//

.version 9.0
.target sm_100
.address_size 64

	// .globl	_Z24rowwise_attn_full_kernelPK6__halfS1_S1_bPS_iiiiiii

.visible .entry _Z24rowwise_attn_full_kernelPK6__halfS1_S1_bPS_iiiiiii(
	.param .u64 .ptr .align 1 _Z24rowwise_attn_full_kernelPK6__halfS1_S1_bPS_iiiiiii_param_0,
	.param .u64 .ptr .align 1 _Z24rowwise_attn_full_kernelPK6__halfS1_S1_bPS_iiiiiii_param_1,
	.param .u64 .ptr .align 1 _Z24rowwise_attn_full_kernelPK6__halfS1_S1_bPS_iiiiiii_param_2,
	.param .u8 _Z24rowwise_attn_full_kernelPK6__halfS1_S1_bPS_iiiiiii_param_3,
	.param .u64 .ptr .align 1 _Z24rowwise_attn_full_kernelPK6__halfS1_S1_bPS_iiiiiii_param_4,
	.param .u32 _Z24rowwise_attn_full_kernelPK6__halfS1_S1_bPS_iiiiiii_param_5,
	.param .u32 _Z24rowwise_attn_full_kernelPK6__halfS1_S1_bPS_iiiiiii_param_6,
	.param .u32 _Z24rowwise_attn_full_kernelPK6__halfS1_S1_bPS_iiiiiii_param_7,
	.param .u32 _Z24rowwise_attn_full_kernelPK6__halfS1_S1_bPS_iiiiiii_param_8,
	.param .u32 _Z24rowwise_attn_full_kernelPK6__halfS1_S1_bPS_iiiiiii_param_9,
	.param .u32 _Z24rowwise_attn_full_kernelPK6__halfS1_S1_bPS_iiiiiii_param_10,
	.param .u32 _Z24rowwise_attn_full_kernelPK6__halfS1_S1_bPS_iiiiiii_param_11
)
{
	.reg .pred 	%p<38>;
	.reg .b16 	%rs<26>;
	.reg .b32 	%r<98>;
	.reg .b32 	%f<176>;
	.reg .b64 	%rd<28>;

	ld.param.u64 	%rd5, [_Z24rowwise_attn_full_kernelPK6__halfS1_S1_bPS_iiiiiii_param_0];
	ld.param.u64 	%rd6, [_Z24rowwise_attn_full_kernelPK6__halfS1_S1_bPS_iiiiiii_param_1];
	ld.param.u64 	%rd7, [_Z24rowwise_attn_full_kernelPK6__halfS1_S1_bPS_iiiiiii_param_2];
	ld.param.s8 	%rs3, [_Z24rowwise_attn_full_kernelPK6__halfS1_S1_bPS_iiiiiii_param_3];
	ld.param.u64 	%rd4, [_Z24rowwise_attn_full_kernelPK6__halfS1_S1_bPS_iiiiiii_param_4];
	ld.param.u32 	%r15, [_Z24rowwise_attn_full_kernelPK6__halfS1_S1_bPS_iiiiiii_param_5];
	ld.param.u32 	%r16, [_Z24rowwise_attn_full_kernelPK6__halfS1_S1_bPS_iiiiiii_param_6];
	ld.param.u32 	%r13, [_Z24rowwise_attn_full_kernelPK6__halfS1_S1_bPS_iiiiiii_param_7];
	ld.param.u32 	%r17, [_Z24rowwise_attn_full_kernelPK6__halfS1_S1_bPS_iiiiiii_param_9];
	ld.param.u32 	%r18, [_Z24rowwise_attn_full_kernelPK6__halfS1_S1_bPS_iiiiiii_param_10];
	ld.param.u32 	%r19, [_Z24rowwise_attn_full_kernelPK6__halfS1_S1_bPS_iiiiiii_param_11];
	cvta.to.global.u64 	%rd1, %rd7;
	cvta.to.global.u64 	%rd2, %rd6;
	cvta.to.global.u64 	%rd8, %rd5;
	mov.u32 	%r20, %ctaid.y;
	mov.u32 	%r21, %ctaid.z;
	mov.u32 	%r22, %ctaid.x;
	mov.u32 	%r1, %tid.x;
	mad.lo.s32 	%r23, %r18, %r20, %r22;
	mad.lo.s32 	%r24, %r23, %r17, %r21;
	mul.lo.s32 	%r2, %r24, %r19;
	mul.lo.s32 	%r25, %r15, %r20;
	mad.lo.s32 	%r3, %r16, %r21, %r25;
	mad.lo.s32 	%r26, %r13, %r22, %r3;
	setp.eq.s16 	%p1, %rs3, 0;
	add.s32 	%r27, %r18, -1;
	selp.b32 	%r4, %r27, %r22, %p1;
	add.s32 	%r28, %r26, %r1;
	mul.wide.s32 	%rd9, %r28, 2;
	add.s64 	%rd10, %rd8, %rd9;
	ld.global.u16 	%rs1, [%rd10];
	// begin inline asm
	{  cvt.f32.f16 %f49, %rs1;}

	// end inline asm
	ld.global.u16 	%rs2, [%rd10+64];
	// begin inline asm
	{  cvt.f32.f16 %f50, %rs2;}

	// end inline asm
	setp.lt.s32 	%p2, %r4, 0;
	mov.f32 	%f174, 0f00000000;
	mov.b32 	%r97, 0;
	mov.f32 	%f175, %f174;
	@%p2 bra 	$L__BB0_11;
	mov.f32 	%f175, 0f00000000;
	mov.b32 	%r95, 0;
	mov.f32 	%f174, %f175;
	mov.f32 	%f159, %f175;
$L__BB0_2:
	add.s32 	%r30, %r95, 3;
	setp.gt.s32 	%p3, %r30, %r4;
	@%p3 bra 	$L__BB0_6;
	setp.ne.s32 	%p4, %r1, 0;
	mad.lo.s32 	%r31, %r95, %r13, %r3;
	add.s32 	%r6, %r31, %r1;
	mul.wide.s32 	%rd11, %r6, 2;
	add.s64 	%rd12, %rd2, %rd11;
	ld.global.u16 	%rs4, [%rd12];
	// begin inline asm
	{  cvt.f32.f16 %f54, %rs4;}

	// end inline asm
	ld.global.u16 	%rs5, [%rd12+64];
	// begin inline asm
	{  cvt.f32.f16 %f55, %rs5;}

	// end inline asm
	mul.f32 	%f62, %f50, %f55;
	fma.rn.f32 	%f63, %f49, %f54, %f62;
	mul.wide.s32 	%rd3, %r13, 2;
	add.s64 	%rd13, %rd12, %rd3;
	ld.global.u16 	%rs6, [%rd13];
	// begin inline asm
	{  cvt.f32.f16 %f56, %rs6;}

	// end inline asm
	ld.global.u16 	%rs7, [%rd13+64];
	// begin inline asm
	{  cvt.f32.f16 %f57, %rs7;}

	// end inline asm
	mul.f32 	%f64, %f50, %f57;
	fma.rn.f32 	%f65, %f49, %f56, %f64;
	add.s64 	%rd14, %rd13, %rd3;
	ld.global.u16 	%rs8, [%rd14];
	// begin inline asm
	{  cvt.f32.f16 %f58, %rs8;}

	// end inline asm
	ld.global.u16 	%rs9, [%rd14+64];
	// begin inline asm
	{  cvt.f32.f16 %f59, %rs9;}

	// end inline asm
	mul.f32 	%f66, %f50, %f59;
	fma.rn.f32 	%f67, %f49, %f58, %f66;
	add.s64 	%rd15, %rd14, %rd3;
	ld.global.u16 	%rs10, [%rd15];
	// begin inline asm
	{  cvt.f32.f16 %f60, %rs10;}

	// end inline asm
	ld.global.u16 	%rs11, [%rd15+64];
	// begin inline asm
	{  cvt.f32.f16 %f61, %rs11;}

	// end inline asm
	mul.f32 	%f68, %f50, %f61;
	fma.rn.f32 	%f69, %f49, %f60, %f68;
	mov.b32 	%r32, %f63;
	shfl.sync.bfly.b32	%r33|%p5, %r32, 16, 31, -1;
	mov.b32 	%f70, %r33;
	add.f32 	%f71, %f63, %f70;
	mov.b32 	%r34, %f65;
	shfl.sync.bfly.b32	%r35|%p6, %r34, 16, 31, -1;
	mov.b32 	%f72, %r35;
	add.f32 	%f73, %f65, %f72;
	mov.b32 	%r36, %f67;
	shfl.sync.bfly.b32	%r37|%p7, %r36, 16, 31, -1;
	mov.b32 	%f74, %r37;
	add.f32 	%f75, %f67, %f74;
	mov.b32 	%r38, %f69;
	shfl.sync.bfly.b32	%r39|%p8, %r38, 16, 31, -1;
	mov.b32 	%f76, %r39;
	add.f32 	%f77, %f69, %f76;
	mov.b32 	%r40, %f71;
	shfl.sync.bfly.b32	%r41|%p9, %r40, 8, 31, -1;
	mov.b32 	%f78, %r41;
	add.f32 	%f79, %f71, %f78;
	mov.b32 	%r42, %f73;
	shfl.sync.bfly.b32	%r43|%p10, %r42, 8, 31, -1;
	mov.b32 	%f80, %r43;
	add.f32 	%f81, %f73, %f80;
	mov.b32 	%r44, %f75;
	shfl.sync.bfly.b32	%r45|%p11, %r44, 8, 31, -1;
	mov.b32 	%f82, %r45;
	add.f32 	%f83, %f75, %f82;
	mov.b32 	%r46, %f77;
	shfl.sync.bfly.b32	%r47|%p12, %r46, 8, 31, -1;
	mov.b32 	%f84, %r47;
	add.f32 	%f85, %f77, %f84;
	mov.b32 	%r48, %f79;
	shfl.sync.bfly.b32	%r49|%p13, %r48, 4, 31, -1;
	mov.b32 	%f86, %r49;
	add.f32 	%f87, %f79, %f86;
	mov.b32 	%r50, %f81;
	shfl.sync.bfly.b32	%r51|%p14, %r50, 4, 31, -1;
	mov.b32 	%f88, %r51;
	add.f32 	%f89, %f81, %f88;
	mov.b32 	%r52, %f83;
	shfl.sync.bfly.b32	%r53|%p15, %r52, 4, 31, -1;
	mov.b32 	%f90, %r53;
	add.f32 	%f91, %f83, %f90;
	mov.b32 	%r54, %f85;
	shfl.sync.bfly.b32	%r55|%p16, %r54, 4, 31, -1;
	mov.b32 	%f92, %r55;
	add.f32 	%f93, %f85, %f92;
	mov.b32 	%r56, %f87;
	shfl.sync.bfly.b32	%r57|%p17, %r56, 2, 31, -1;
	mov.b32 	%f94, %r57;
	add.f32 	%f95, %f87, %f94;
	mov.b32 	%r58, %f89;
	shfl.sync.bfly.b32	%r59|%p18, %r58, 2, 31, -1;
	mov.b32 	%f96, %r59;
	add.f32 	%f97, %f89, %f96;
	mov.b32 	%r60, %f91;
	shfl.sync.bfly.b32	%r61|%p19, %r60, 2, 31, -1;
	mov.b32 	%f98, %r61;
	add.f32 	%f99, %f91, %f98;
	mov.b32 	%r62, %f93;
	shfl.sync.bfly.b32	%r63|%p20, %r62, 2, 31, -1;
	mov.b32 	%f100, %r63;
	add.f32 	%f101, %f93, %f100;
	mov.b32 	%r64, %f95;
	shfl.sync.bfly.b32	%r65|%p21, %r64, 1, 31, -1;
	mov.b32 	%f102, %r65;
	add.f32 	%f10, %f95, %f102;
	mov.b32 	%r66, %f97;
	shfl.sync.bfly.b32	%r67|%p22, %r66, 1, 31, -1;
	mov.b32 	%f103, %r67;
	add.f32 	%f11, %f97, %f103;
	mov.b32 	%r68, %f99;
	shfl.sync.bfly.b32	%r69|%p23, %r68, 1, 31, -1;
	mov.b32 	%f104, %r69;
	add.f32 	%f12, %f99, %f104;
	mov.b32 	%r70, %f101;
	shfl.sync.bfly.b32	%r71|%p24, %r70, 1, 31, -1;
	mov.b32 	%f105, %r71;
	add.f32 	%f13, %f101, %f105;
	@%p4 bra 	$L__BB0_5;
	mov.f32 	%f106, 0f41000000;
	div.approx.f32 	%f107, %f10, %f106;
	mul.f32 	%f108, %f107, 0f3FB8AA3B;
	ex2.approx.f32 	%f156, %f108;
	div.approx.f32 	%f109, %f11, %f106;
	mul.f32 	%f110, %f109, 0f3FB8AA3B;
	ex2.approx.f32 	%f155, %f110;
	div.approx.f32 	%f111, %f12, %f106;
	mul.f32 	%f112, %f111, 0f3FB8AA3B;
	ex2.approx.f32 	%f154, %f112;
	div.approx.f32 	%f113, %f13, %f106;
	mul.f32 	%f114, %f113, 0f3FB8AA3B;
	ex2.approx.f32 	%f153, %f114;
	add.f32 	%f115, %f156, %f155;
	add.f32 	%f116, %f115, %f154;
	add.f32 	%f117, %f116, %f153;
	add.f32 	%f159, %f159, %f117;
$L__BB0_5:
	mov.b32 	%r72, %f156;
	shfl.sync.idx.b32	%r73|%p25, %r72, 0, 31, -1;
	mov.b32 	%f156, %r73;
	mov.b32 	%r74, %f155;
	shfl.sync.idx.b32	%r75|%p26, %r74, 0, 31, -1;
	mov.b32 	%f155, %r75;
	mov.b32 	%r76, %f154;
	shfl.sync.idx.b32	%r77|%p27, %r76, 0, 31, -1;
	mov.b32 	%f154, %r77;
	mov.b32 	%r78, %f153;
	shfl.sync.idx.b32	%r79|%p28, %r78, 0, 31, -1;
	mov.b32 	%f153, %r79;
	add.s64 	%rd17, %rd1, %rd11;
	ld.global.u16 	%rs12, [%rd17];
	// begin inline asm
	{  cvt.f32.f16 %f118, %rs12;}

	// end inline asm
	add.s64 	%rd18, %rd17, %rd3;
	ld.global.u16 	%rs13, [%rd18];
	// begin inline asm
	{  cvt.f32.f16 %f119, %rs13;}

	// end inline asm
	mul.f32 	%f126, %f119, %f155;
	fma.rn.f32 	%f127, %f118, %f156, %f126;
	add.s64 	%rd19, %rd18, %rd3;
	ld.global.u16 	%rs14, [%rd19];
	// begin inline asm
	{  cvt.f32.f16 %f120, %rs14;}

	// end inline asm
	fma.rn.f32 	%f128, %f120, %f154, %f127;
	add.s64 	%rd20, %rd19, %rd3;
	ld.global.u16 	%rs15, [%rd20];
	// begin inline asm
	{  cvt.f32.f16 %f121, %rs15;}

	// end inline asm
	fma.rn.f32 	%f168, %f121, %f153, %f128;
	ld.global.u16 	%rs16, [%rd17+64];
	// begin inline asm
	{  cvt.f32.f16 %f122, %rs16;}

	// end inline asm
	ld.global.u16 	%rs17, [%rd18+64];
	// begin inline asm
	{  cvt.f32.f16 %f123, %rs17;}

	// end inline asm
	mul.f32 	%f129, %f123, %f155;
	fma.rn.f32 	%f130, %f122, %f156, %f129;
	ld.global.u16 	%rs18, [%rd19+64];
	// begin inline asm
	{  cvt.f32.f16 %f124, %rs18;}

	// end inline asm
	fma.rn.f32 	%f131, %f124, %f154, %f130;
	ld.global.u16 	%rs19, [%rd20+64];
	// begin inline asm
	{  cvt.f32.f16 %f125, %rs19;}

	// end inline asm
	fma.rn.f32 	%f169, %f125, %f153, %f131;
	add.s32 	%r95, %r95, 4;
	bra.uni 	$L__BB0_9;
$L__BB0_6:
	setp.ne.s32 	%p29, %r1, 0;
	mad.lo.s32 	%r80, %r95, %r13, %r3;
	add.s32 	%r8, %r80, %r1;
	mul.wide.s32 	%rd21, %r8, 2;
	add.s64 	%rd22, %rd2, %rd21;
	ld.global.u16 	%rs20, [%rd22];
	// begin inline asm
	{  cvt.f32.f16 %f132, %rs20;}

	// end inline asm
	ld.global.u16 	%rs21, [%rd22+64];
	// begin inline asm
	{  cvt.f32.f16 %f133, %rs21;}

	// end inline asm
	mul.f32 	%f134, %f50, %f133;
	fma.rn.f32 	%f135, %f49, %f132, %f134;
	mov.b32 	%r81, %f135;
	shfl.sync.bfly.b32	%r82|%p30, %r81, 16, 31, -1;
	mov.b32 	%f136, %r82;
	add.f32 	%f137, %f135, %f136;
	mov.b32 	%r83, %f137;
	shfl.sync.bfly.b32	%r84|%p31, %r83, 8, 31, -1;
	mov.b32 	%f138, %r84;
	add.f32 	%f139, %f137, %f138;
	mov.b32 	%r85, %f139;
	shfl.sync.bfly.b32	%r86|%p32, %r85, 4, 31, -1;
	mov.b32 	%f140, %r86;
	add.f32 	%f141, %f139, %f140;
	mov.b32 	%r87, %f141;
	shfl.sync.bfly.b32	%r88|%p33, %r87, 2, 31, -1;
	mov.b32 	%f142, %r88;
	add.f32 	%f143, %f141, %f142;
	mov.b32 	%r89, %f143;
	shfl.sync.bfly.b32	%r90|%p34, %r89, 1, 31, -1;
	mov.b32 	%f144, %r90;
	add.f32 	%f30, %f143, %f144;
	@%p29 bra 	$L__BB0_8;
	mov.f32 	%f145, 0f41000000;
	div.approx.f32 	%f146, %f30, %f145;
	mul.f32 	%f147, %f146, 0f3FB8AA3B;
	ex2.approx.f32 	%f156, %f147;
	add.f32 	%f159, %f159, %f156;
$L__BB0_8:
	mov.b32 	%r91, %f156;
	shfl.sync.idx.b32	%r92|%p35, %r91, 0, 31, -1;
	mov.b32 	%f156, %r92;
	add.s64 	%rd24, %rd1, %rd21;
	ld.global.u16 	%rs22, [%rd24];
	// begin inline asm
	{  cvt.f32.f16 %f148, %rs22;}

	// end inline asm
	mul.f32 	%f168, %f148, %f156;
	ld.global.u16 	%rs23, [%rd24+64];
	// begin inline asm
	{  cvt.f32.f16 %f149, %rs23;}

	// end inline asm
	mul.f32 	%f169, %f149, %f156;
	add.s32 	%r95, %r95, 1;
$L__BB0_9:
	add.f32 	%f175, %f175, %f169;
	add.f32 	%f174, %f174, %f168;
	setp.le.s32 	%p36, %r95, %r4;
	@%p36 bra 	$L__BB0_2;
	mov.b32 	%r97, %f159;
$L__BB0_11:
	cvta.to.global.u64 	%rd25, %rd4;
	shfl.sync.idx.b32	%r93|%p37, %r97, 0, 31, -1;
	mov.b32 	%f152, %r93;
	div.approx.f32 	%f150, %f174, %f152;
	// begin inline asm
	{  cvt.rn.f16.f32 %rs24, %f150;}

	// end inline asm
	add.s32 	%r94, %r2, %r1;
	mul.wide.s32 	%rd26, %r94, 2;
	add.s64 	%rd27, %rd25, %rd26;
	st.global.u16 	[%rd27], %rs24;
	div.approx.f32 	%f151, %f175, %f152;
	// begin inline asm
	{  cvt.rn.f16.f32 %rs25, %f151;}

	// end inline asm
	st.global.u16 	[%rd27+64], %rs25;
	ret;

}


// ===== COMPILED SASS (sm_100) =====

	.target	sm_100

	.elftype	@"ET_EXEC"


//--------------------- .note.nv.tkinfo           --------------------------
	.section	.note.nv.tkinfo,"",@"SHT_NOTE"
	.sectionflags	@"SHF_NOTE_NV_TKINFO"
	.tkinfo
        /*0018*/ 	.word	0x00000002
        /*0030*/ 	.string	""
        /*0030*/ 	.string	"ptxas"
        /*0030*/ 	.string	"Cuda compilation tools, release 13.0, V13.0.88"
        /*0030*/ 	.string	"Build cuda_13.0.r13.0/compiler.36424714_0"
        /*0030*/ 	.string	"-arch sm_100 -m 64 "



//--------------------- .note.nv.cuinfo           --------------------------
	.section	.note.nv.cuinfo,"",@"SHT_NOTE"
	.sectionflags	@"SHF_NOTE_NV_CUINFO"
        /*0018*/ 	.short	0x0002
        /*001a*/ 	.short	0x0064
        /*001c*/ 	.short	0x0082
	.zero		2


//--------------------- .nv.info                  --------------------------
	.section	.nv.info,"",@"SHT_CUDA_INFO"
	.align	4


	//----- nvinfo : EIATTR_REGCOUNT
	.align		4
        /*0000*/ 	.byte	0x04, 0x2f
        /*0002*/ 	.short	(.L_1 - .L_0)
	.align		4
.L_0:
        /*0004*/ 	.word	index@(_Z24rowwise_attn_full_kernelPK6__halfS1_S1_bPS_iiiiiii)
        /*0008*/ 	.word	0x00000020


	//----- nvinfo : EIATTR_FRAME_SIZE
	.align		4
.L_1:
        /*000c*/ 	.byte	0x04, 0x11
        /*000e*/ 	.short	(.L_3 - .L_2)
	.align		4
.L_2:
        /*0010*/ 	.word	index@(_Z24rowwise_attn_full_kernelPK6__halfS1_S1_bPS_iiiiiii)
        /*0014*/ 	.word	0x00000000


	//----- nvinfo : EIATTR_MIN_STACK_SIZE
	.align		4
.L_3:
        /*0018*/ 	.byte	0x04, 0x12
        /*001a*/ 	.short	(.L_5 - .L_4)
	.align		4
.L_4:
        /*001c*/ 	.word	index@(_Z24rowwise_attn_full_kernelPK6__halfS1_S1_bPS_iiiiiii)
        /*0020*/ 	.word	0x00000000
.L_5:


//--------------------- .nv.compat                --------------------------
	.section	.nv.compat,"",@"SHT_CUDA_COMPAT_INFO"
	.align	4
        /*0000*/ 	.byte	0x02, 0x09, 0x00, 0x00, 0x02, 0x02, 0x01, 0x00, 0x02, 0x05, 0x05, 0x00, 0x03, 0x07, 0x01, 0x01
        /*0010*/ 	.byte	0x02, 0x03, 0x00, 0x00, 0x02, 0x06, 0x01, 0x00, 0x04, 0x0b, 0x08, 0x00, 0x01, 0x00, 0x00, 0x00
        /*0020*/ 	.byte	0x00, 0x00, 0x00, 0x00


//--------------------- .nv.info._Z24rowwise_attn_full_kernelPK6__halfS1_S1_bPS_iiiiiii --------------------------
	.section	.nv.info._Z24rowwise_attn_full_kernelPK6__halfS1_S1_bPS_iiiiiii,"",@"SHT_CUDA_INFO"
	.sectionflags	@""
	.align	4


	//----- nvinfo : EIATTR_CUDA_API_VERSION
	.align		4
        /*0000*/ 	.byte	0x04, 0x37
        /*0002*/ 	.short	(.L_7 - .L_6)
.L_6:
        /*0004*/ 	.word	0x00000082


	//----- nvinfo : EIATTR_KPARAM_INFO
	.align		4
.L_7:
        /*0008*/ 	.byte	0x04, 0x17
        /*000a*/ 	.short	(.L_9 - .L_8)
.L_8:
        /*000c*/ 	.word	0x00000000
        /*0010*/ 	.short	0x000b
        /*0012*/ 	.short	0x0040
        /*0014*/ 	.byte	0x00, 0xf0, 0x11, 0x00


	//----- nvinfo : EIATTR_KPARAM_INFO
	.align		4
.L_9:
        /*0018*/ 	.byte	0x04, 0x17
        /*001a*/ 	.short	(.L_11 - .L_10)
.L_10:
        /*001c*/ 	.word	0x00000000
        /*0020*/ 	.short	0x000a
        /*0022*/ 	.short	0x003c
        /*0024*/ 	.byte	0x00, 0xf0, 0x11, 0x00


	//----- nvinfo : EIATTR_KPARAM_INFO
	.align		4
.L_11:
        /*0028*/ 	.byte	0x04, 0x17
        /*002a*/ 	.short	(.L_13 - .L_12)
.L_12:
        /*002c*/ 	.word	0x00000000
        /*0030*/ 	.short	0x0009
        /*0032*/ 	.short	0x0038
        /*0034*/ 	.byte	0x00, 0xf0, 0x11, 0x00


	//----- nvinfo : EIATTR_KPARAM_INFO
	.align		4
.L_13:
        /*0038*/ 	.byte	0x04, 0x17
        /*003a*/ 	.short	(.L_15 - .L_14)
.L_14:
        /*003c*/ 	.word	0x00000000
        /*0040*/ 	.short	0x0008
        /*0042*/ 	.short	0x0034
        /*0044*/ 	.byte	0x00, 0xf0, 0x11, 0x00


	//----- nvinfo : EIATTR_KPARAM_INFO
	.align		4
.L_15:
        /*0048*/ 	.byte	0x04, 0x17
        /*004a*/ 	.short	(.L_17 - .L_16)
.L_16:
        /*004c*/ 	.word	0x00000000
        /*0050*/ 	.short	0x0007
        /*0052*/ 	.short	0x0030
        /*0054*/ 	.byte	0x00, 0xf0, 0x11, 0x00


	//----- nvinfo : EIATTR_KPARAM_INFO
	.align		4
.L_17:
        /*0058*/ 	.byte	0x04, 0x17
        /*005a*/ 	.short	(.L_19 - .L_18)
.L_18:
        /*005c*/ 	.word	0x00000000
        /*0060*/ 	.short	0x0006
        /*0062*/ 	.short	0x002c
        /*0064*/ 	.byte	0x00, 0xf0, 0x11, 0x00


	//----- nvinfo : EIATTR_KPARAM_INFO
	.align		4
.L_19:
        /*0068*/ 	.byte	0x04, 0x17
        /*006a*/ 	.short	(.L_21 - .L_20)
.L_20:
        /*006c*/ 	.word	0x00000000
        /*0070*/ 	.short	0x0005
        /*0072*/ 	.short	0x0028
        /*0074*/ 	.byte	0x00, 0xf0, 0x11, 0x00


	//----- nvinfo : EIATTR_KPARAM_INFO
	.align		4
.L_21:
        /*0078*/ 	.byte	0x04, 0x17
        /*007a*/ 	.short	(.L_23 - .L_22)
.L_22:
        /*007c*/ 	.word	0x00000000
        /*0080*/ 	.short	0x0004
        /*0082*/ 	.short	0x0020
        /*0084*/ 	.byte	0x00, 0xf5, 0x21, 0x00


	//----- nvinfo : EIATTR_KPARAM_INFO
	.align		4
.L_23:
        /*0088*/ 	.byte	0x04, 0x17
        /*008a*/ 	.short	(.L_25 - .L_24)
.L_24:
        /*008c*/ 	.word	0x00000000
        /*0090*/ 	.short	0x0003
        /*0092*/ 	.short	0x0018
        /*0094*/ 	.byte	0x00, 0xf0, 0x05, 0x00


	//----- nvinfo : EIATTR_KPARAM_INFO
	.align		4
.L_25:
        /*0098*/ 	.byte	0x04, 0x17
        /*009a*/ 	.short	(.L_27 - .L_26)
.L_26:
        /*009c*/ 	.word	0x00000000
        /*00a0*/ 	.short	0x0002
        /*00a2*/ 	.short	0x0010
        /*00a4*/ 	.byte	0x00, 0xf5, 0x21, 0x00


	//----- nvinfo : EIATTR_KPARAM_INFO
	.align		4
.L_27:
        /*00a8*/ 	.byte	0x04, 0x17
        /*00aa*/ 	.short	(.L_29 - .L_28)
.L_28:
        /*00ac*/ 	.word	0x00000000
        /*00b0*/ 	.short	0x0001
        /*00b2*/ 	.short	0x0008
        /*00b4*/ 	.byte	0x00, 0xf5, 0x21, 0x00


	//----- nvinfo : EIATTR_KPARAM_INFO
	.align		4
.L_29:
        /*00b8*/ 	.byte	0x04, 0x17
        /*00ba*/ 	.short	(.L_31 - .L_30)
.L_30:
        /*00bc*/ 	.word	0x00000000
        /*00c0*/ 	.short	0x0000
        /*00c2*/ 	.short	0x0000
        /*00c4*/ 	.byte	0x00, 0xf5, 0x21, 0x00


	//----- nvinfo : EIATTR_SPARSE_MMA_MASK
	.align		4
.L_31:
        /*00c8*/ 	.byte	0x03, 0x50
        /*00ca*/ 	.short	0x0000


	//----- nvinfo : EIATTR_MAXREG_COUNT
	.align		4
        /*00cc*/ 	.byte	0x03, 0x1b
        /*00ce*/ 	.short	0x00ff


	//----- nvinfo : EIATTR_MERCURY_ISA_VERSION
	.align		4
        /*00d0*/ 	.byte	0x03, 0x5f
        /*00d2*/ 	.short	0x0101


	//----- nvinfo : EIATTR_COOP_GROUP_MASK_REGIDS
	.align		4
        /*00d4*/ 	.byte	0x04, 0x29
        /*00d6*/ 	.short	(.L_33 - .L_32)


	//   ....[0]....
.L_32:
        /*00d8*/ 	.word	0xffffffff


	//   ....[1]....
        /*00dc*/ 	.word	0xffffffff


	//   ....[2]....
        /*00e0*/ 	.word	0xffffffff


	//   ....[3]....
        /*00e4*/ 	.word	0xffffffff


	//   ....[4]....
        /*00e8*/ 	.word	0xffffffff


	//   ....[5]....
        /*00ec*/ 	.word	0xffffffff


	//   ....[6]....
        /*00f0*/ 	.word	0xffffffff


	//   ....[7]....
        /*00f4*/ 	.word	0xffffffff


	//   ....[8]....
        /*00f8*/ 	.word	0xffffffff


	//   ....[9]....
        /*00fc*/ 	.word	0xffffffff


	//   ....[10]....
        /*0100*/ 	.word	0xffffffff


	//   ....[11]....
        /*0104*/ 	.word	0xffffffff


	//   ....[12]....
        /*0108*/ 	.word	0xffffffff


	//   ....[13]....
        /*010c*/ 	.word	0xffffffff


	//   ....[14]....
        /*0110*/ 	.word	0xffffffff


	//   ....[15]....
        /*0114*/ 	.word	0xffffffff


	//   ....[16]....
        /*0118*/ 	.word	0xffffffff


	//   ....[17]....
        /*011c*/ 	.word	0xffffffff


	//   ....[18]....
        /*0120*/ 	.word	0xffffffff


	//   ....[19]....
        /*0124*/ 	.word	0xffffffff


	//   ....[20]....
        /*0128*/ 	.word	0xffffffff


	//   ....[21]....
        /*012c*/ 	.word	0xffffffff


	//   ....[22]....
        /*0130*/ 	.word	0xffffffff


	//   ....[23]....
        /*0134*/ 	.word	0xffffffff


	//   ....[24]....
        /*0138*/ 	.word	0xffffffff


	//   ....[25]....
        /*013c*/ 	.word	0xffffffff


	//   ....[26]....
        /*0140*/ 	.word	0xffffffff


	//   ....[27]....
        /*0144*/ 	.word	0xffffffff


	//   ....[28]....
        /*0148*/ 	.word	0xffffffff


	//   ....[29]....
        /*014c*/ 	.word	0xffffffff


	//   ....[30]....
        /*0150*/ 	.word	0xffffffff


	//----- nvinfo : EIATTR_COOP_GROUP_INSTR_OFFSETS
	.align		4
.L_33:
        /*0154*/ 	.byte	0x04, 0x28
        /*0156*/ 	.short	(.L_35 - .L_34)


	//   ....[0]....
.L_34:
        /*0158*/ 	.word	0x000004b0


	//   ....[1]....
        /*015c*/ 	.word	0x000004d0


	//   ....[2]....
        /*0160*/ 	.word	0x00000500


	//   ....[3]....
        /*0164*/ 	.word	0x00000560


	//   ....[4]....
        /*0168*/ 	.word	0x00000570


	//   ....[5]....
        /*016c*/ 	.word	0x00000590


	//   ....[6]....
        /*0170*/ 	.word	0x000005a0


	//   ....[7]....
        /*0174*/ 	.word	0x000005d0


	//   ....[8]....
        /*0178*/ 	.word	0x00000600


	//   ....[9]....
        /*017c*/ 	.word	0x00000610


	//   ....[10]....
        /*0180*/ 	.word	0x00000630


	//   ....[11]....
        /*0184*/ 	.word	0x00000660


	//   ....[12]....
        /*0188*/ 	.word	0x00000670


	//   ....[13]....
        /*018c*/ 	.word	0x00000680


	//   ....[14]....
        /*0190*/ 	.word	0x000006c0


	//   ....[15]....
        /*0194*/ 	.word	0x000006e0


	//   ....[16]....
        /*0198*/ 	.word	0x000006f0


	//   ....[17]....
        /*019c*/ 	.word	0x00000720


	//   ....[18]....
        /*01a0*/ 	.word	0x00000740


	//   ....[19]....
        /*01a4*/ 	.word	0x00000750


	//   ....[20]....
        /*01a8*/ 	.word	0x00000990


	//   ....[21]....
        /*01ac*/ 	.word	0x000009d0


	//   ....[22]....
        /*01b0*/ 	.word	0x00000a00


	//   ....[23]....
        /*01b4*/ 	.word	0x00000a30


	//   ....[24]....
        /*01b8*/ 	.word	0x00000c10


	//   ....[25]....
        /*01bc*/ 	.word	0x00000c50


	//   ....[26]....
        /*01c0*/ 	.word	0x00000c70


	//   ....[27]....
        /*01c4*/ 	.word	0x00000c90


	//   ....[28]....
        /*01c8*/ 	.word	0x00000cb0


	//   ....[29]....
        /*01cc*/ 	.word	0x00000d60


	//   ....[30]....
        /*01d0*/ 	.word	0x00000dd0


	//----- nvinfo : EIATTR_VRC_CTA_INIT_COUNT
	.align		4
.L_35:
        /*01d4*/ 	.byte	0x02, 0x4a
	.zero		1
	.zero		1


	//----- nvinfo : EIATTR_EXIT_INSTR_OFFSETS
	.align		4
        /*01d8*/ 	.byte	0x04, 0x1c
        /*01da*/ 	.short	(.L_37 - .L_36)


	//   ....[0]....
.L_36:
        /*01dc*/ 	.word	0x00000ed0


	//----- nvinfo : EIATTR_CRS_STACK_SIZE
	.align		4
.L_37:
        /*01e0*/ 	.byte	0x04, 0x1e
        /*01e2*/ 	.short	(.L_39 - .L_38)
.L_38:
        /*01e4*/ 	.word	0x00000000


	//----- nvinfo : EIATTR_CBANK_PARAM_SIZE
	.align		4
.L_39:
        /*01e8*/ 	.byte	0x03, 0x19
        /*01ea*/ 	.short	0x0044


	//----- nvinfo : EIATTR_PARAM_CBANK
	.align		4
        /*01ec*/ 	.byte	0x04, 0x0a
        /*01ee*/ 	.short	(.L_41 - .L_40)
	.align		4
.L_40:
        /*01f0*/ 	.word	index@(.nv.constant0._Z24rowwise_attn_full_kernelPK6__halfS1_S1_bPS_iiiiiii)
        /*01f4*/ 	.short	0x0380
        /*01f6*/ 	.short	0x0044


	//----- nvinfo : EIATTR_SW_WAR
	.align		4
.L_41:
        /*01f8*/ 	.byte	0x04, 0x36
        /*01fa*/ 	.short	(.L_43 - .L_42)
.L_42:
        /*01fc*/ 	.word	0x00000008
.L_43:


//--------------------- .nv.callgraph             --------------------------
	.section	.nv.callgraph,"",@"SHT_CUDA_CALLGRAPH"
	.align	4
	.sectionentsize	8
	.align		4
        /*0000*/ 	.word	0x00000000
	.align		4
        /*0004*/ 	.word	0xffffffff
	.align		4
        /*0008*/ 	.word	0x00000000
	.align		4
        /*000c*/ 	.word	0xfffffffe
	.align		4
        /*0010*/ 	.word	0x00000000
	.align		4
        /*0014*/ 	.word	0xfffffffd
	.align		4
        /*0018*/ 	.word	0x00000000
	.align		4
        /*001c*/ 	.word	0xfffffffc


//--------------------- .text._Z24rowwise_attn_full_kernelPK6__halfS1_S1_bPS_iiiiiii --------------------------
	.section	.text._Z24rowwise_attn_full_kernelPK6__halfS1_S1_bPS_iiiiiii,"ax",@progbits
	.align	128
        .global         _Z24rowwise_attn_full_kernelPK6__halfS1_S1_bPS_iiiiiii
        .type           _Z24rowwise_attn_full_kernelPK6__halfS1_S1_bPS_iiiiiii,@function
        .size           _Z24rowwise_attn_full_kernelPK6__halfS1_S1_bPS_iiiiiii,(.L_x_7 - _Z24rowwise_attn_full_kernelPK6__halfS1_S1_bPS_iiiiiii)
        .other          _Z24rowwise_attn_full_kernelPK6__halfS1_S1_bPS_iiiiiii,@"STO_CUDA_ENTRY STV_DEFAULT"
_Z24rowwise_attn_full_kernelPK6__halfS1_S1_bPS_iiiiiii:
.text._Z24rowwise_attn_full_kernelPK6__halfS1_S1_bPS_iiiiiii:
[----:B------:R-:W-:Y:S08]  /*0000*/  LDC R1, c[0x0][0x37c] ;  /* 0x0000df00ff017b82 */ /* 0x000ff00000000800 */
[----:B------:R-:W0:Y:S01]  /*0010*/  S2UR UR7, SR_CTAID.Y ;  /* 0x00000000000779c3 */ /* 0x000e220000002600 */
[----:B------:R-:W1:Y:S01]  /*0020*/  LDCU.U8 UR4, c[0x0][0x398] ;  /* 0x00007300ff0477ac */ /* 0x000e620008000000 */
[----:B------:R-:W2:Y:S01]  /*0030*/  S2R R0, SR_TID.X ;  /* 0x0000000000007919 */ /* 0x000ea20000002100 */
[----:B------:R-:W-:Y:S01]  /*0040*/  HFMA2 R5, -RZ, RZ, 0, 0 ;  /* 0x00000000ff057431 */ /* 0x000fe200000001ff */
[----:B------:R-:W0:Y:S04]  /*0050*/  LDCU.64 UR12, c[0x0][0x3a8] ;  /* 0x00007500ff0c77ac */ /* 0x000e280008000a00 */
[----:B------:R-:W3:Y:S01]  /*0060*/  S2UR UR8, SR_CTAID.Z ;  /* 0x00000000000879c3 */ /* 0x000ee20000002700 */
[----:B------:R-:W4:Y:S01]  /*0070*/  LDCU UR6, c[0x0][0x3b0] ;  /* 0x00007600ff0677ac */ /* 0x000f220008000800 */
[----:B------:R-:W5:Y:S06]  /*0080*/  LDCU.64 UR10, c[0x0][0x3b8] ;  /* 0x00007700ff0a77ac */ /* 0x000f6c0008000a00 */
[----:B------:R-:W4:Y:S01]  /*0090*/  S2UR UR9, SR_CTAID.X ;  /* 0x00000000000979c3 */ /* 0x000f220000002500 */
[----:B-1----:R-:W-:-:S04]  /*00a0*/  UPRMT UR5, UR4, 0x8880, URZ ;  /* 0x0000888004057896 */ /* 0x002fc800080000ff */
[----:B------:R-:W-:-:S03]  /*00b0*/  UISETP.NE.AND UP0, UPT, UR5, URZ, UPT ;  /* 0x000000ff0500728c */ /* 0x000fc6000bf05270 */
[----:B------:R-:W1:Y:S01]  /*00c0*/  LDC.64 R8, c[0x0][0x380] ;  /* 0x0000e000ff087b82 */ /* 0x000e620000000a00 */
[----:B0-----:R-:W-:-:S04]  /*00d0*/  UIMAD UR4, UR7, UR12, URZ ;  /* 0x0000000c070472a4 */ /* 0x001fc8000f8e02ff */
[----:B---3--:R-:W-:Y:S01]  /*00e0*/  UIMAD UR5, UR8, UR13, UR4 ;  /* 0x0000000d080572a4 */ /* 0x008fe2000f8e0204 */
[----:B------:R-:W0:Y:S03]  /*00f0*/  LDCU.64 UR12, c[0x0][0x358] ;  /* 0x00006b00ff0c77ac */ /* 0x000e260008000a00 */
[----:B----4-:R-:W-:Y:S02]  /*0100*/  UIMAD UR6, UR9, UR6, UR5 ;  /* 0x00000006090672a4 */ /* 0x010fe4000f8e0205 */
[----:B-----5:R-:W-:Y:S02]  /*0110*/  UIMAD UR4, UR7, UR11, UR9 ;  /* 0x0000000b070472a4 */ /* 0x020fe4000f8e0209 */
[----:B------:R-:W-:Y:S02]  /*0120*/  @!UP0 UIADD3 UR9, UPT, UPT, UR11, -0x1, URZ ;  /* 0xffffffff0b098890 */ /* 0x000fe4000fffe0ff */
[----:B--2---:R-:W-:Y:S01]  /*0130*/  IADD3 R3, PT, PT, R0, UR6, RZ ;  /* 0x0000000600037c10 */ /* 0x004fe2000fffe0ff */
[----:B------:R-:W-:-:S02]  /*0140*/  UIMAD UR4, UR4, UR10, UR8 ;  /* 0x0000000a040472a4 */ /* 0x000fc4000f8e0208 */
[----:B------:R-:W-:Y:S02]  /*0150*/  UISETP.GE.AND UP0, UPT, UR9, URZ, UPT ;  /* 0x000000ff0900728c */ /* 0x000fe4000bf06270 */
[----:B-1----:R-:W-:Y:S01]  /*0160*/  IMAD.WIDE R8, R3, 0x2, R8 ;  /* 0x0000000203087825 */ /* 0x002fe200078e0208 */
[----:B------:R-:W-:-:S06]  /*0170*/  CS2R R2, SRZ ;  /* 0x0000000000027805 */ /* 0x000fcc000001ff00 */
[----:B0-----:R-:W-:Y:S05]  /*0180*/  BRA.U !UP0, `(.L_x_0) ;  /* 0x0000000d08107547 */ /* 0x001fea000b800000 */
[----:B------:R-:W2:Y:S04]  /*0190*/  LDG.E.U16 R6, desc[UR12][R8.64] ;  /* 0x0000000c08067981 */ /* 0x000ea8000c1e1500 */
[----:B------:R-:W3:Y:S01]  /*01a0*/  LDG.E.U16 R7, desc[UR12][R8.64+0x40] ;  /* 0x0000400c08077981 */ /* 0x000ee2000c1e1500 */
[----:B------:R-:W-:Y:S02]  /*01b0*/  CS2R R2, SRZ ;  /* 0x0000000000027805 */ /* 0x000fe4000001ff00 */
[----:B------:R-:W-:Y:S01]  /*01c0*/  CS2R R4, SRZ ;  /* 0x0000000000047805 */ /* 0x000fe2000001ff00 */
[----:B--2---:R-:W-:Y:S02]  /*01d0*/  HADD2.F32 R6, -RZ, R6.H0_H0 ;  /* 0x20000006ff067230 */ /* 0x004fe40000004100 */
[----:B---3--:R-:W-:-:S07]  /*01e0*/  HADD2.F32 R7, -RZ, R7.H0_H0 ;  /* 0x20000007ff077230 */ /* 0x008fce0000004100 */
.L_x_5:
[----:B------:R-:W-:-:S04]  /*01f0*/  IADD3 R12, PT, PT, R4, 0x3, RZ ;  /* 0x00000003040c7810 */ /* 0x000fc80007ffe0ff */
[----:B------:R-:W-:-:S13]  /*0200*/  ISETP.GT.AND P0, PT, R12, UR9, PT ;  /* 0x000000090c007c0c */ /* 0x000fda000bf04270 */
[----:B------:R-:W-:Y:S05]  /*0210*/  @P0 BRA `(.L_x_1) ;  /* 0x0000000800340947 */ /* 0x000fea0003800000 */
[----:B------:R-:W0:Y:S08]  /*0220*/  LDC R25, c[0x0][0x3b0] ;  /* 0x0000ec00ff197b82 */ /* 0x000e300000000800 */
[----:B------:R-:W1:Y:S01]  /*0230*/  LDC.64 R18, c[0x0][0x388] ;  /* 0x0000e200ff127b82 */ /* 0x000e620000000a00 */
[----:B0-----:R-:W-:-:S05]  /*0240*/  IMAD R27, R4, R25, UR5 ;  /* 0x00000005041b7e24 */ /* 0x001fca000f8e0219 */
[----:B------:R-:W-:-:S05]  /*0250*/  IADD3 R27, PT, PT, R27, R0, RZ ;  /* 0x000000001b1b7210 */ /* 0x000fca0007ffe0ff */
[----:B-1----:R-:W-:-:S05]  /*0260*/  IMAD.WIDE R18, R27, 0x2, R18 ;  /* 0x000000021b127825 */ /* 0x002fca00078e0212 */
[----:B------:R-:W2:Y:S01]  /*0270*/  LDG.E.U16 R14, desc[UR12][R18.64+0x40] ;  /* 0x0000400c120e7981 */ /* 0x000ea2000c1e1500 */
[----:B------:R-:W-:-:S03]  /*0280*/  IMAD.WIDE R28, R25, 0x2, R18 ;  /* 0x00000002191c7825 */ /* 0x000fc600078e0212 */
[----:B------:R0:W3:Y:S01]  /*0290*/  LDG.E.U16 R15, desc[UR12][R18.64] ;  /* 0x0000000c120f7981 */ /* 0x0000e2000c1e1500 */
[----:B------:R-:W-:-:S03]  /*02a0*/  IMAD.WIDE R16, R25, 0x2, R28 ;  /* 0x0000000219107825 */ /* 0x000fc600078e021c */
[----:B------:R-:W4:Y:S04]  /*02b0*/  LDG.E.U16 R12, desc[UR12][R28.64+0x40] ;  /* 0x0000400c1c0c7981 */ /* 0x000f28000c1e1500 */
[----:B------:R1:W4:Y:S01]  /*02c0*/  LDG.E.U16 R13, desc[UR12][R28.64] ;  /* 0x0000000c1c0d7981 */ /* 0x000322000c1e1500 */
[----:B------:R-:W-:Y:S01]  /*02d0*/  IMAD.WIDE R20, R25, 0x2, R16 ;  /* 0x0000000219147825 */ /* 0x000fe200078e0210 */
[----:B0-----:R-:W0:Y:S02]  /*02e0*/  LDC.64 R18, c[0x0][0x390] ;  /* 0x0000e400ff127b82 */ /* 0x001e240000000a00 */
[----:B------:R-:W4:Y:S04]  /*02f0*/  LDG.E.U16 R23, desc[UR12][R16.64] ;  /* 0x0000000c10177981 */ /* 0x000f28000c1e1500 */
[----:B------:R-:W4:Y:S04]  /*0300*/  LDG.E.U16 R24, desc[UR12][R20.64+0x40] ;  /* 0x0000400c14187981 */ /* 0x000f28000c1e1500 */
[----:B------:R-:W4:Y:S04]  /*0310*/  LDG.E.U16 R26, desc[UR12][R20.64] ;  /* 0x0000000c141a7981 */ /* 0x000f28000c1e1500 */
[----:B------:R1:W4:Y:S01]  /*0320*/  LDG.E.U16 R22, desc[UR12][R16.64+0x40] ;  /* 0x0000400c10167981 */ /* 0x000322000c1e1500 */
[----:B0-----:R-:W-:Y:S01]  /*0330*/  IMAD.WIDE R18, R27, 0x2, R18 ;  /* 0x000000021b127825 */ /* 0x001fe200078e0212 */
[----:B------:R-:W-:Y:S01]  /*0340*/  ISETP.NE.AND P0, PT, R0, RZ, PT ;  /* 0x000000ff0000720c */ /* 0x000fe20003f05270 */
[----:B------:R-:W-:Y:S02]  /*0350*/  BSSY.RECONVERGENT B0, `(.L_x_2) ;  /* 0x0000063000007945 */ /* 0x000fe40003800200 */
[----:B--2---:R-:W-:-:S02]  /*0360*/  HADD2.F32 R14, -RZ, R14.H0_H0 ;  /* 0x2000000eff0e7230 */ /* 0x004fc40000004100 */
[----:B---3--:R-:W-:-:S03]  /*0370*/  HADD2.F32 R27, -RZ, R15.H0_H0 ;  /* 0x2000000fff1b7230 */ /* 0x008fc60000004100 */
[----:B-1----:R-:W-:Y:S01]  /*0380*/  FMUL R29, R7, R14 ;  /* 0x0000000e071d7220 */ /* 0x002fe20000400000 */
[----:B------:R-:W-:-:S04]  /*0390*/  IMAD.WIDE R14, R25, 0x2, R18 ;  /* 0x00000002190e7825 */ /* 0x000fc800078e0212 */
[----:B------:R-:W-:-:S04]  /*03a0*/  IMAD.WIDE R16, R25, 0x2, R14 ;  /* 0x0000000219107825 */ /* 0x000fc800078e020e */
[----:B------:R-:W-:Y:S02]  /*03b0*/  FFMA R28, R6, R27, R29 ;  /* 0x0000001b061c7223 */ /* 0x000fe4000000001d */
[----:B------:R-:W5:Y:S01]  /*03c0*/  LDG.E.U16 R27, desc[UR12][R18.64] ;  /* 0x0000000c121b7981 */ /* 0x000f62000c1e1500 */
[----:B----4-:R-:W-:Y:S02]  /*03d0*/  HADD2.F32 R12, -RZ, R12.H0_H0 ;  /* 0x2000000cff0c7230 */ /* 0x010fe40000004100 */
[----:B------:R-:W-:Y:S01]  /*03e0*/  IMAD.WIDE R20, R25, 0x2, R16 ;  /* 0x0000000219147825 */ /* 0x000fe200078e0210 */
[----:B------:R-:W5:Y:S03]  /*03f0*/  LDG.E.U16 R29, desc[UR12][R14.64] ;  /* 0x0000000c0e1d7981 */ /* 0x000f66000c1e1500 */
[----:B------:R-:W-:Y:S01]  /*0400*/  HADD2.F32 R13, -RZ, R13.H0_H0 ;  /* 0x2000000dff0d7230 */ /* 0x000fe20000004100 */
[----:B------:R-:W5:Y:S01]  /*0410*/  LDG.E.U16 R25, desc[UR12][R16.64] ;  /* 0x0000000c10197981 */ /* 0x000f62000c1e1500 */
[----:B------:R-:W-:-:S03]  /*0420*/  HADD2.F32 R24, -RZ, R24.H0_H0 ;  /* 0x20000018ff187230 */ /* 0x000fc60000004100 */
[----:B------:R0:W5:Y:S04]  /*0430*/  LDG.E.U16 R18, desc[UR12][R18.64+0x40] ;  /* 0x0000400c12127981 */ /* 0x000168000c1e1500 */
[----:B------:R-:W5:Y:S04]  /*0440*/  LDG.E.U16 R14, desc[UR12][R14.64+0x40] ;  /* 0x0000400c0e0e7981 */ /* 0x000f68000c1e1500 */
[----:B------:R1:W5:Y:S01]  /*0450*/  LDG.E.U16 R16, desc[UR12][R16.64+0x40] ;  /* 0x0000400c10107981 */ /* 0x000362000c1e1500 */
[----:B0-----:R-:W-:-:S03]  /*0460*/  FMUL R19, R7, R12 ;  /* 0x0000000c07137220 */ /* 0x001fc60000400000 */
[----:B------:R-:W5:Y:S01]  /*0470*/  LDG.E.U16 R15, desc[UR12][R20.64] ;  /* 0x0000000c140f7981 */ /* 0x000f62000c1e1500 */
[----:B------:R-:W-:Y:S01]  /*0480*/  FFMA R12, R6, R13, R19 ;  /* 0x0000000d060c7223 */ /* 0x000fe20000000013 */
[----:B------:R-:W-:Y:S02]  /*0490*/  HADD2.F32 R13, -RZ, R23.H0_H0 ;  /* 0x20000017ff0d7230 */ /* 0x000fe40000004100 */
[----:B------:R-:W-:Y:S01]  /*04a0*/  FMUL R23, R7, R24 ;  /* 0x0000001807177220 */ /* 0x000fe20000400000 */
[----:B------:R-:W0:Y:S04]  /*04b0*/  SHFL.BFLY PT, R19, R28, 0x10, 0x1f ;  /* 0x0e001f001c137f89 */ /* 0x000e2800000e0000 */
[----:B------:R2:W5:Y:S04]  /*04c0*/  LDG.E.U16 R20, desc[UR12][R20.64+0x40] ;  /* 0x0000400c14147981 */ /* 0x000568000c1e1500 */
[----:B-1----:R-:W1:Y:S01]  /*04d0*/  SHFL.BFLY PT, R17, R12, 0x10, 0x1f ;  /* 0x0e001f000c117f89 */ /* 0x002e6200000e0000 */
[----:B--2---:R-:W-:-:S05]  /*04e0*/  HADD2.F32 R21, -RZ, R26.H0_H0 ;  /* 0x2000001aff157230 */ /* 0x004fca0000004100 */
[----:B------:R-:W-:-:S05]  /*04f0*/  FFMA R21, R6, R21, R23 ;  /* 0x0000001506157223 */ /* 0x000fca0000000017 */
[----:B------:R-:W2:Y:S01]  /*0500*/  SHFL.BFLY PT, R24, R21, 0x10, 0x1f ;  /* 0x0e001f0015187f89 */ /* 0x000ea200000e0000 */
[----:B------:R-:W-:-:S05]  /*0510*/  HADD2.F32 R22, -RZ, R22.H0_H0 ;  /* 0x20000016ff167230 */ /* 0x000fca0000004100 */
[----:B------:R-:W-:-:S04]  /*0520*/  FMUL R22, R7, R22 ;  /* 0x0000001607167220 */ /* 0x000fc80000400000 */
[----:B------:R-:W-:Y:S01]  /*0530*/  FFMA R13, R6, R13, R22 ;  /* 0x0000000d060d7223 */ /* 0x000fe20000000016 */
[----:B0-----:R-:W-:Y:S01]  /*0540*/  FADD R19, R28, R19 ;  /* 0x000000131c137221 */ /* 0x001fe20000000000 */
[----:B-1----:R-:W-:-:S03]  /*0550*/  FADD R17, R12, R17 ;  /* 0x000000110c117221 */ /* 0x002fc60000000000 */
[----:B------:R-:W0:Y:S04]  /*0560*/  SHFL.BFLY PT, R22, R13, 0x10, 0x1f ;  /* 0x0e001f000d167f89 */ /* 0x000e2800000e0000 */
[----:B------:R-:W1:Y:S01]  /*0570*/  SHFL.BFLY PT, R26, R19, 0x8, 0x1f ;  /* 0x0d001f00131a7f89 */ /* 0x000e6200000e0000 */
[----:B--2---:R-:W-:-:S03]  /*0580*/  FADD R12, R21, R24 ;  /* 0x00000018150c7221 */ /* 0x004fc60000000000 */
[----:B------:R-:W2:Y:S04]  /*0590*/  SHFL.BFLY PT, R24, R17, 0x8, 0x1f ;  /* 0x0d001f0011187f89 */ /* 0x000ea800000e0000 */
[----:B------:R-:W3:Y:S01]  /*05a0*/  SHFL.BFLY PT, R28, R12, 0x8, 0x1f ;  /* 0x0d001f000c1c7f89 */ /* 0x000ee200000e0000 */
[----:B0-----:R-:W-:Y:S01]  /*05b0*/  FADD R22, R13, R22 ;  /* 0x000000160d167221 */ /* 0x001fe20000000000 */
[----:B-1----:R-:W-:-:S04]  /*05c0*/  FADD R23, R19, R26 ;  /* 0x0000001a13177221 */ /* 0x002fc80000000000 */
[----:B------:R-:W0:Y:S01]  /*05d0*/  SHFL.BFLY PT, R26, R22, 0x8, 0x1f ;  /* 0x0d001f00161a7f89 */ /* 0x000e2200000e0000 */
[----:B--2---:R-:W-:Y:S01]  /*05e0*/  FADD R24, R17, R24 ;  /* 0x0000001811187221 */ /* 0x004fe20000000000 */
[----:B---3--:R-:W-:-:S04]  /*05f0*/  FADD R13, R12, R28 ;  /* 0x0000001c0c0d7221 */ /* 0x008fc80000000000 */
[----:B------:R-:W1:Y:S04]  /*0600*/  SHFL.BFLY PT, R21, R24, 0x4, 0x1f ;  /* 0x0c801f0018157f89 */ /* 0x000e6800000e0000 */
[----:B------:R-:W2:Y:S01]  /*0610*/  SHFL.BFLY PT, R28, R23, 0x4, 0x1f ;  /* 0x0c801f00171c7f89 */ /* 0x000ea200000e0000 */
[----:B0-----:R-:W-:-:S05]  /*0620*/  FADD R26, R22, R26 ;  /* 0x0000001a161a7221 */ /* 0x001fca0000000000 */
[----:B------:R-:W0:Y:S01]  /*0630*/  SHFL.BFLY PT, R12, R26, 0x4, 0x1f ;  /* 0x0c801f001a0c7f89 */ /* 0x000e2200000e0000 */
[----:B-1----:R-:W-:Y:S01]  /*0640*/  FADD R17, R24, R21 ;  /* 0x0000001518117221 */ /* 0x002fe20000000000 */
[----:B--2---:R-:W-:Y:S02]  /*0650*/  FADD R19, R23, R28 ;  /* 0x0000001c17137221 */ /* 0x004fe40000000000 */
[----:B------:R-:W1:Y:S04]  /*0660*/  SHFL.BFLY PT, R28, R13, 0x4, 0x1f ;  /* 0x0c801f000d1c7f89 */ /* 0x000e6800000e0000 */
[----:B------:R-:W2:Y:S04]  /*0670*/  SHFL.BFLY PT, R22, R19, 0x2, 0x1f ;  /* 0x0c401f0013167f89 */ /* 0x000ea800000e0000 */
[----:B------:R-:W3:Y:S01]  /*0680*/  SHFL.BFLY PT, R24, R17, 0x2, 0x1f ;  /* 0x0c401f0011187f89 */ /* 0x000ee200000e0000 */
[----:B0-----:R-:W-:Y:S01]  /*0690*/  FADD R21, R26, R12 ;  /* 0x0000000c1a157221 */ /* 0x001fe20000000000 */
[----:B-1----:R-:W-:Y:S01]  /*06a0*/  FADD R12, R13, R28 ;  /* 0x0000001c0d0c7221 */ /* 0x002fe20000000000 */
[----:B--2---:R-:W-:-:S04]  /*06b0*/  FADD R22, R19, R22 ;  /* 0x0000001613167221 */ /* 0x004fc80000000000 */
[----:B------:R-:W0:Y:S01]  /*06c0*/  SHFL.BFLY PT, R26, R12, 0x2, 0x1f ;  /* 0x0c401f000c1a7f89 */ /* 0x000e2200000e0000 */
[----:B---3--:R-:W-:-:S03]  /*06d0*/  FADD R23, R17, R24 ;  /* 0x0000001811177221 */ /* 0x008fc60000000000 */
[----:B------:R-:W1:Y:S04]  /*06e0*/  SHFL.BFLY PT, R24, R21, 0x2, 0x1f ;  /* 0x0c401f0015187f89 */ /* 0x000e6800000e0000 */
[----:B------:R-:W2:Y:S01]  /*06f0*/  SHFL.BFLY PT, R28, R22, 0x1, 0x1f ;  /* 0x0c201f00161c7f89 */ /* 0x000ea200000e0000 */
[----:B0-----:R-:W-:Y:S01]  /*0700*/  FADD R13, R12, R26 ;  /* 0x0000001a0c0d7221 */ /* 0x001fe20000000000 */
[----:B-1----:R-:W-:Y:S02]  /*0710*/  FADD R24, R21, R24 ;  /* 0x0000001815187221 */ /* 0x002fe40000000000 */
[----:B------:R-:W0:Y:S01]  /*0720*/  SHFL.BFLY PT, R26, R23, 0x1, 0x1f ;  /* 0x0c201f00171a7f89 */ /* 0x000e2200000e0000 */
[----:B--2---:R-:W-:-:S03]  /*0730*/  FADD R22, R22, R28 ;  /* 0x0000001c16167221 */ /* 0x004fc60000000000 */
[----:B------:R-:W1:Y:S04]  /*0740*/  SHFL.BFLY PT, R17, R24, 0x1, 0x1f ;  /* 0x0c201f0018117f89 */ /* 0x000e6800000e0000 */
[----:B------:R-:W2:Y:S01]  /*0750*/  SHFL.BFLY PT, R28, R13, 0x1, 0x1f ;  /* 0x0c201f000d1c7f89 */ /* 0x000ea200000e0000 */
[----:B0-----:R-:W-:Y:S01]  /*0760*/  FADD R26, R23, R26 ;  /* 0x0000001a171a7221 */ /* 0x001fe20000000000 */
[----:B-1----:R-:W-:Y:S01]  /*0770*/  FADD R17, R24, R17 ;  /* 0x0000001118117221 */ /* 0x002fe20000000000 */
[----:B--2---:R-:W-:Y:S01]  /*0780*/  FADD R28, R13, R28 ;  /* 0x0000001c0d1c7221 */ /* 0x004fe20000000000 */
[----:B------:R-:W-:Y:S06]  /*0790*/  @P0 BRA `(.L_x_3) ;  /* 0x0000000000780947 */ /* 0x000fec0003800000 */
[----:B------:R-:W-:Y:S01]  /*07a0*/  FMUL R8, R22, 0.125 ;  /* 0x3e00000016087820 */ /* 0x000fe20000400000 */
[----:B------:R-:W-:-:S03]  /*07b0*/  FMUL R11, R17, 0.125 ;  /* 0x3e000000110b7820 */ /* 0x000fc60000400000 */
[----:B------:R-:W-:Y:S01]  /*07c0*/  FMUL R9, R8, 1.4426950216293334961 ;  /* 0x3fb8aa3b08097820 */ /* 0x000fe20000400000 */
[----:B------:R-:W-:Y:S01]  /*07d0*/  FMUL R8, R26, 0.125 ;  /* 0x3e0000001a087820 */ /* 0x000fe20000400000 */
[----:B------:R-:W-:-:S03]  /*07e0*/  FMUL R13, R11, 1.4426950216293334961 ;  /* 0x3fb8aa3b0b0d7820 */ /* 0x000fc60000400000 */
[----:B------:R-:W-:Y:S01]  /*07f0*/  FMUL R10, R8, 1.4426950216293334961 ;  /* 0x3fb8aa3b080a7820 */ /* 0x000fe20000400000 */
[----:B------:R-:W-:Y:S01]  /*0800*/  FMUL R8, R28, 0.125 ;  /* 0x3e0000001c087820 */ /* 0x000fe20000400000 */
[----:B------:R-:W-:Y:S02]  /*0810*/  FSETP.GEU.AND P0, PT, R9, -126, PT ;  /* 0xc2fc00000900780b */ /* 0x000fe40003f0e000 */
[----:B------:R-:W-:Y:S01]  /*0820*/  FSETP.GEU.AND P2, PT, R13, -126, PT ;  /* 0xc2fc00000d00780b */ /* 0x000fe20003f4e000 */
[----:B------:R-:W-:Y:S01]  /*0830*/  FMUL R19, R8, 1.4426950216293334961 ;  /* 0x3fb8aa3b08137820 */ /* 0x000fe20000400000 */
[----:B------:R-:W-:-:S04]  /*0840*/  FSETP.GEU.AND P1, PT, R10, -126, PT ;  /* 0xc2fc00000a00780b */ /* 0x000fc80003f2e000 */
[----:B------:R-:W-:-:S05]  /*0850*/  FSETP.GEU.AND P3, PT, R19, -126, PT ;  /* 0xc2fc00001300780b */ /* 0x000fca0003f6e000 */
[----:B------:R-:W-:Y:S02]  /*0860*/  @!P0 FMUL R9, R9, 0.5 ;  /* 0x3f00000009098820 */ /* 0x000fe40000400000 */
[----:B------:R-:W-:Y:S02]  /*0870*/  @!P2 FMUL R13, R13, 0.5 ;  /* 0x3f0000000d0da820 */ /* 0x000fe40000400000 */
[----:B------:R-:W-:Y:S01]  /*0880*/  @!P1 FMUL R10, R10, 0.5 ;  /* 0x3f0000000a0a9820 */ /* 0x000fe20000400000 */
[----:B------:R-:W0:Y:S03]  /*0890*/  MUFU.EX2 R11, R9 ;  /* 0x00000009000b7308 */ /* 0x000e260000000800 */
[----:B------:R-:W-:-:S05]  /*08a0*/  @!P3 FMUL R19, R19, 0.5 ;  /* 0x3f0000001313b820 */ /* 0x000fca0000400000 */
[----:B------:R-:W1:Y:S08]  /*08b0*/  MUFU.EX2 R12, R10 ;  /* 0x0000000a000c7308 */ /* 0x000e700000000800 */
[----:B------:R-:W2:Y:S01]  /*08c0*/  MUFU.EX2 R17, R13 ;  /* 0x0000000d00117308 */ /* 0x000ea20000000800 */
[----:B0-----:R-:W-:-:S07]  /*08d0*/  @!P0 FMUL R11, R11, R11 ;  /* 0x0000000b0b0b8220 */ /* 0x001fce0000400000 */
[----:B------:R-:W0:Y:S01]  /*08e0*/  MUFU.EX2 R8, R19 ;  /* 0x0000001300087308 */ /* 0x000e220000000800 */
[----:B-1----:R-:W-:-:S04]  /*08f0*/  @!P1 FMUL R12, R12, R12 ;  /* 0x0000000c0c0c9220 */ /* 0x002fc80000400000 */
[----:B------:R-:W-:Y:S01]  /*0900*/  FADD R22, R11, R12 ;  /* 0x0000000c0b167221 */ /* 0x000fe20000000000 */
[----:B--2---:R-:W-:-:S04]  /*0910*/  @!P2 FMUL R17, R17, R17 ;  /* 0x000000111111a220 */ /* 0x004fc80000400000 */
[----:B------:R-:W-:Y:S01]  /*0920*/  FADD R9, R17, R22 ;  /* 0x0000001611097221 */ /* 0x000fe20000000000 */
[----:B0-----:R-:W-:-:S04]  /*0930*/  @!P3 FMUL R8, R8, R8 ;  /* 0x000000080808b220 */ /* 0x001fc80000400000 */
[----:B------:R-:W-:Y:S01]  /*0940*/  FADD R10, R8, R9 ;  /* 0x00000009080a7221 */ /* 0x000fe20000000000 */
[----:B------:R-:W-:-:S03]  /*0950*/  MOV R9, R12 ;  /* 0x0000000c00097202 */ /* 0x000fc60000000f00 */
[----:B------:R-:W-:Y:S01]  /*0960*/  FADD R5, R5, R10 ;  /* 0x0000000a05057221 */ /* 0x000fe20000000000 */
[----:B------:R-:W-:-:S07]  /*0970*/  MOV R10, R17 ;  /* 0x00000011000a7202 */ /* 0x000fce0000000f00 */
.L_x_3:
[----:B------:R-:W-:Y:S05]  /*0980*/  BSYNC.RECONVERGENT B0 ;  /* 0x0000000000007941 */ /* 0x000fea0003800200 */
.L_x_2:
[----:B------:R-:W0:Y:S01]  /*0990*/  SHFL.IDX PT, R9, R9, RZ, 0x1f ;  /* 0x00001fff09097589 */ /* 0x000e2200000e0000 */
[----:B-----5:R-:W-:Y:S01]  /*09a0*/  HADD2.F32 R22, -RZ, R29.H0_H0 ;  /* 0x2000001dff167230 */ /* 0x020fe20000004100 */
[----:B------:R-:W-:Y:S01]  /*09b0*/  IADD3 R4, PT, PT, R4, 0x4, RZ ;  /* 0x0000000404047810 */ /* 0x000fe20007ffe0ff */
[----:B------:R-:W-:Y:S01]  /*09c0*/  HADD2.F32 R14, -RZ, R14.H0_H0 ;  /* 0x2000000eff0e7230 */ /* 0x000fe20000004100 */
[----:B------:R-:W1:Y:S01]  /*09d0*/  SHFL.IDX PT, R11, R11, RZ, 0x1f ;  /* 0x00001fff0b0b7589 */ /* 0x000e6200000e0000 */
[----:B------:R-:W-:Y:S02]  /*09e0*/  HADD2.F32 R12, -RZ, R27.H0_H0 ;  /* 0x2000001bff0c7230 */ /* 0x000fe40000004100 */
[----:B------:R-:W-:Y:S01]  /*09f0*/  HADD2.F32 R18, -RZ, R18.H0_H0 ;  /* 0x20000012ff127230 */ /* 0x000fe20000004100 */
[----:B------:R-:W2:Y:S01]  /*0a00*/  SHFL.IDX PT, R10, R10, RZ, 0x1f ;  /* 0x00001fff0a0a7589 */ /* 0x000ea200000e0000 */
[----:B------:R-:W-:Y:S02]  /*0a10*/  HADD2.F32 R25, -RZ, R25.H0_H0 ;  /* 0x20000019ff197230 */ /* 0x000fe40000004100 */
[----:B------:R-:W-:Y:S01]  /*0a20*/  HADD2.F32 R16, -RZ, R16.H0_H0 ;  /* 0x20000010ff107230 */ /* 0x000fe20000004100 */
[----:B------:R-:W3:Y:S01]  /*0a30*/  SHFL.IDX PT, R8, R8, RZ, 0x1f ;  /* 0x00001fff08087589 */ /* 0x000ee200000e0000 */
[----:B------:R-:W-:-:S02]  /*0a40*/  HADD2.F32 R15, -RZ, R15.H0_H0 ;  /* 0x2000000fff0f7230 */ /* 0x000fc40000004100 */
[----:B------:R-:W-:Y:S02]  /*0a50*/  HADD2.F32 R20, -RZ, R20.H0_H0 ;  /* 0x20000014ff147230 */ /* 0x000fe40000004100 */
[C---:B0-----:R-:W-:Y:S01]  /*0a60*/  FMUL R22, R9.reuse, R22 ;  /* 0x0000001609167220 */ /* 0x041fe20000400000 */
[----:B------:R-:W-:-:S03]  /*0a70*/  FMUL R17, R9, R14 ;  /* 0x0000000e09117220 */ /* 0x000fc60000400000 */
[C---:B-1----:R-:W-:Y:S01]  /*0a80*/  FFMA R13, R11.reuse, R12, R22 ;  /* 0x0000000c0b0d7223 */ /* 0x042fe20000000016 */
[----:B------:R-:W-:-:S03]  /*0a90*/  FFMA R17, R11, R18, R17 ;  /* 0x000000120b117223 */ /* 0x000fc60000000011 */
[C---:B--2---:R-:W-:Y:S01]  /*0aa0*/  FFMA R13, R10.reuse, R25, R13 ;  /* 0x000000190a0d7223 */ /* 0x044fe2000000000d */
[----:B------:R-:W-:-:S03]  /*0ab0*/  FFMA R17, R10, R16, R17 ;  /* 0x000000100a117223 */ /* 0x000fc60000000011 */
[C---:B---3--:R-:W-:Y:S01]  /*0ac0*/  FFMA R13, R8.reuse, R15, R13 ;  /* 0x0000000f080d7223 */ /* 0x048fe2000000000d */
[----:B------:R-:W-:Y:S01]  /*0ad0*/  FFMA R20, R8, R20, R17 ;  /* 0x0000001408147223 */ /* 0x000fe20000000011 */
[----:B------:R-:W-:Y:S06]  /*0ae0*/  BRA `(.L_x_4) ;  /* 0x0000000000a87947 */ /* 0x000fec0003800000 */
.L_x_1:
[----:B------:R-:W0:Y:S08]  /*0af0*/  LDC R15, c[0x0][0x3b0] ;  /* 0x0000ec00ff0f7b82 */ /* 0x000e300000000800 */
[----:B------:R-:W1:Y:S01]  /*0b00*/  LDC.64 R12, c[0x0][0x388] ;  /* 0x0000e200ff0c7b82 */ /* 0x000e620000000a00 */
[----:B0-----:R-:W-:-:S05]  /*0b10*/  IMAD R15, R4, R15, UR5 ;  /* 0x00000005040f7e24 */ /* 0x001fca000f8e020f */
[----:B------:R-:W-:-:S05]  /*0b20*/  IADD3 R15, PT, PT, R15, R0, RZ ;  /* 0x000000000f0f7210 */ /* 0x000fca0007ffe0ff */
[C---:B-1----:R-:W-:Y:S02]  /*0b30*/  IMAD.WIDE R16, R15.reuse, 0x2, R12 ;  /* 0x000000020f107825 */ /* 0x042fe400078e020c */
[----:B------:R-:W0:Y:S03]  /*0b40*/  LDC.64 R12, c[0x0][0x390] ;  /* 0x0000e400ff0c7b82 */ /* 0x000e260000000a00 */
[----:B------:R-:W2:Y:S04]  /*0b50*/  LDG.E.U16 R19, desc[UR12][R16.64+0x40] ;  /* 0x0000400c10137981 */ /* 0x000ea8000c1e1500 */
[----:B------:R-:W3:Y:S01]  /*0b60*/  LDG.E.U16 R18, desc[UR12][R16.64] ;  /* 0x0000000c10127981 */ /* 0x000ee2000c1e1500 */
[----:B0-----:R-:W-:-:S05]  /*0b70*/  IMAD.WIDE R12, R15, 0x2, R12 ;  /* 0x000000020f0c7825 */ /* 0x001fca00078e020c */
[----:B------:R-:W4:Y:S04]  /*0b80*/  LDG.E.U16 R14, desc[UR12][R12.64] ;  /* 0x0000000c0c0e7981 */ /* 0x000f28000c1e1500 */
[----:B------:R-:W5:Y:S01]  /*0b90*/  LDG.E.U16 R15, desc[UR12][R12.64+0x40] ;  /* 0x0000400c0c0f7981 */ /* 0x000f62000c1e1500 */
[----:B------:R-:W-:Y:S02]  /*0ba0*/  ISETP.NE.AND P2, PT, R0, RZ, PT ;  /* 0x000000ff0000720c */ /* 0x000fe40003f45270 */
[----:B------:R-:W-:Y:S02]  /*0bb0*/  PLOP3.LUT P0, PT, PT, PT, PT, 0x80, 0x8 ;  /* 0x000000000008781c */ /* 0x000fe40003f0f070 */
[----:B------:R-:W-:Y:S01]  /*0bc0*/  IADD3 R4, PT, PT, R4, 0x1, RZ ;  /* 0x0000000104047810 */ /* 0x000fe20007ffe0ff */
[----:B--2---:R-:W-:-:S02]  /*0bd0*/  HADD2.F32 R20, -RZ, R19.H0_H0 ;  /* 0x20000013ff147230 */ /* 0x004fc40000004100 */
[----:B---3--:R-:W-:-:S03]  /*0be0*/  HADD2.F32 R19, -RZ, R18.H0_H0 ;  /* 0x20000012ff137230 */ /* 0x008fc60000004100 */
[----:B------:R-:W-:-:S04]  /*0bf0*/  FMUL R21, R7, R20 ;  /* 0x0000001407157220 */ /* 0x000fc80000400000 */
[----:B------:R-:W-:-:S05]  /*0c00*/  FFMA R19, R6, R19, R21 ;  /* 0x0000001306137223 */ /* 0x000fca0000000015 */
[----:B------:R-:W0:Y:S01]  /*0c10*/  SHFL.BFLY PT, R18, R19, 0x10, 0x1f ;  /* 0x0e001f0013127f89 */ /* 0x000e2200000e0000 */
[----:B----4-:R-:W-:Y:S02]  /*0c20*/  HADD2.F32 R14, -RZ, R14.H0_H0 ;  /* 0x2000000eff0e7230 */ /* 0x010fe40000004100 */
[----:B-----5:R-:W-:Y:S02]  /*0c30*/  HADD2.F32 R20, -RZ, R15.H0_H0 ;  /* 0x2000000fff147230 */ /* 0x020fe40000004100 */
[----:B0-----:R-:W-:-:S05]  /*0c40*/  FADD R18, R19, R18 ;  /* 0x0000001213127221 */ /* 0x001fca0000000000 */
[----:B------:R-:W0:Y:S02]  /*0c50*/  SHFL.BFLY PT, R17, R18, 0x8, 0x1f ;  /* 0x0d001f0012117f89 */ /* 0x000e2400000e0000 */
[----:B0-----:R-:W-:-:S05]  /*0c60*/  FADD R17, R18, R17 ;  /* 0x0000001112117221 */ /* 0x001fca0000000000 */
[----:B------:R-:W0:Y:S02]  /*0c70*/  SHFL.BFLY PT, R16, R17, 0x4, 0x1f ;  /* 0x0c801f0011107f89 */ /* 0x000e2400000e0000 */
[----:B0-----:R-:W-:-:S05]  /*0c80*/  FADD R16, R17, R16 ;  /* 0x0000001011107221 */ /* 0x001fca0000000000 */
[----:B------:R-:W0:Y:S02]  /*0c90*/  SHFL.BFLY PT, R13, R16, 0x2, 0x1f ;  /* 0x0c401f00100d7f89 */ /* 0x000e2400000e0000 */
[----:B0-----:R-:W-:-:S05]  /*0ca0*/  FADD R13, R16, R13 ;  /* 0x0000000d100d7221 */ /* 0x001fca0000000000 */
[----:B------:R-:W0:Y:S02]  /*0cb0*/  SHFL.BFLY PT, R12, R13, 0x1, 0x1f ;  /* 0x0c201f000d0c7f89 */ /* 0x000e2400000e0000 */
[----:B0-----:R-:W-:-:S04]  /*0cc0*/  FADD R12, R13, R12 ;  /* 0x0000000c0d0c7221 */ /* 0x001fc80000000000 */
[----:B------:R-:W-:-:S04]  /*0cd0*/  @!P2 FMUL R12, R12, 0.125 ;  /* 0x3e0000000c0ca820 */ /* 0x000fc80000400000 */
[----:B------:R-:W-:-:S05]  /*0ce0*/  @!P2 FMUL R12, R12, 1.4426950216293334961 ;  /* 0x3fb8aa3b0c0ca820 */ /* 0x000fca0000400000 */
[----:B------:R-:W-:-:S04]  /*0cf0*/  @!P2 FSETP.GEU.AND P1, PT, R12, -126, PT ;  /* 0xc2fc00000c00a80b */ /* 0x000fc80003f2e000 */
[----:B------:R-:W-:-:S13]  /*0d00*/  @!P2 PLOP3.LUT P0, PT, P1, PT, PT, 0x80, 0x8 ;  /* 0x000000000008a81c */ /* 0x000fda0000f0f070 */
[----:B------:R-:W-:-:S04]  /*0d10*/  @!P0 FMUL R12, R12, 0.5 ;  /* 0x3f0000000c0c8820 */ /* 0x000fc80000400000 */
[----:B------:R-:W0:Y:S02]  /*0d20*/  @!P2 MUFU.EX2 R16, R12 ;  /* 0x0000000c0010a308 */ /* 0x000e240000000800 */
[----:B0-----:R-:W-:-:S04]  /*0d30*/  @!P0 FMUL R16, R16, R16 ;  /* 0x0000001010108220 */ /* 0x001fc80000400000 */
[----:B------:R-:W-:Y:S01]  /*0d40*/  @!P2 FADD R5, R5, R16 ;  /* 0x000000100505a221 */ /* 0x000fe20000000000 */
[----:B------:R-:W-:-:S06]  /*0d50*/  @!P2 MOV R11, R16 ;  /* 0x00000010000ba202 */ /* 0x000fcc0000000f00 */
[----:B------:R-:W0:Y:S02]  /*0d60*/  SHFL.IDX PT, R11, R11, RZ, 0x1f ;  /* 0x00001fff0b0b7589 */ /* 0x000e2400000e0000 */
[C---:B0-----:R-:W-:Y:S01]  /*0d70*/  FMUL R13, R11.reuse, R14 ;  /* 0x0000000e0b0d7220 */ /* 0x041fe20000400000 */
[----:B------:R-:W-:-:S07]  /*0d80*/  FMUL R20, R11, R20 ;  /* 0x000000140b147220 */ /* 0x000fce0000400000 */
.L_x_4:
[----:B------:R-:W-:Y:S01]  /*0d90*/  ISETP.GT.AND P0, PT, R4, UR9, PT ;  /* 0x0000000904007c0c */ /* 0x000fe2000bf04270 */
[----:B------:R-:W-:Y:S01]  /*0da0*/  FADD R3, R20, R3 ;  /* 0x0000000314037221 */ /* 0x000fe20000000000 */
[----:B------:R-:W-:-:S11]  /*0db0*/  FADD R2, R13, R2 ;  /* 0x000000020d027221 */ /* 0x000fd60000000000 */
[----:B------:R-:W-:Y:S05]  /*0dc0*/  @!P0 BRA `(.L_x_5) ;  /* 0xfffffff400088947 */ /* 0x000fea000383ffff */
.L_x_0:
[----:B------:R0:W1:Y:S01]  /*0dd0*/  SHFL.IDX PT, R6, R5, RZ, 0x1f ;  /* 0x00001fff05067589 */ /* 0x00006200000e0000 */
[----:B------:R-:W2:Y:S08]  /*0de0*/  LDC R9, c[0x0][0x3c0] ;  /* 0x0000f000ff097b82 */ /* 0x000eb00000000800 */
[----:B0-----:R-:W0:Y:S01]  /*0df0*/  LDC.64 R4, c[0x0][0x3a0] ;  /* 0x0000e800ff047b82 */ /* 0x001e220000000a00 */
[----:B-1----:R-:W-:-:S13]  /*0e00*/  FSETP.GEU.AND P0, PT, |R6|, 1.175494350822287508e-38, PT ;  /* 0x008000000600780b */ /* 0x002fda0003f0e200 */
[----:B------:R-:W-:Y:S01]  /*0e10*/  @!P0 FMUL R6, R6, 16777216 ;  /* 0x4b80000006068820 */ /* 0x000fe20000400000 */
[----:B------:R-:W-:Y:S01]  /*0e20*/  @!P0 FMUL R2, R2, 16777216 ;  /* 0x4b80000002028820 */ /* 0x000fe20000400000 */
[----:B------:R-:W-:-:S04]  /*0e30*/  @!P0 FMUL R3, R3, 16777216 ;  /* 0x4b80000003038820 */ /* 0x000fc80000400000 */
[----:B------:R-:W1:Y:S02]  /*0e40*/  MUFU.RCP R6, R6 ;  /* 0x0000000600067308 */ /* 0x000e640000001000 */
[C---:B-1----:R-:W-:Y:S01]  /*0e50*/  FMUL R2, R6.reuse, R2 ;  /* 0x0000000206027220 */ /* 0x042fe20000400000 */
[----:B------:R-:W-:Y:S01]  /*0e60*/  FMUL R7, R6, R3 ;  /* 0x0000000306077220 */ /* 0x000fe20000400000 */
[----:B--2---:R-:W-:-:S03]  /*0e70*/  IMAD R3, R9, UR4, R0 ;  /* 0x0000000409037c24 */ /* 0x004fc6000f8e0200 */
[----:B------:R-:W-:Y:S01]  /*0e80*/  F2FP.F16.F32.PACK_AB R0, RZ, R2 ;  /* 0x00000002ff00723e */ /* 0x000fe200000000ff */
[----:B0-----:R-:W-:Y:S01]  /*0e90*/  IMAD.WIDE R2, R3, 0x2, R4 ;  /* 0x0000000203027825 */ /* 0x001fe200078e0204 */
[----:B------:R-:W-:-:S04]  /*0ea0*/  F2FP.F16.F32.PACK_AB R7, RZ, R7 ;  /* 0x00000007ff07723e */ /* 0x000fc800000000ff */
[----:B------:R-:W-:Y:S04]  /*0eb0*/  STG.E.U16 desc[UR12][R2.64], R0 ;  /* 0x0000000002007986 */ /* 0x000fe8000c10150c */
[----:B------:R-:W-:Y:S01]  /*0ec0*/  STG.E.U16 desc[UR12][R2.64+0x40], R7 ;  /* 0x0000400702007986 */ /* 0x000fe2000c10150c */
[----:B------:R-:W-:Y:S05]  /*0ed0*/  EXIT ;  /* 0x000000000000794d */ /* 0x000fea0003800000 */
.L_x_6:
[----:B------:R-:W-:-:S00]  /*0ee0*/  BRA `(.L_x_6) ;  /* 0xfffffffc00fc7947 */ /* 0x000fc0000383ffff */
[----:B------:R-:W-:-:S00]  /*0ef0*/  NOP ;  /* 0x0000000000007918 */ /* 0x000fc00000000000 */
        /* <DEDUP_REMOVED lines=8> */
.L_x_7:


//--------------------- .nv.shared.reserved.0     --------------------------
	.section	.nv.shared.reserved.0,"aw",@nobits
	.weak		__nv_reservedSMEM_offset_0_alias
	.size		__nv_reservedSMEM_offset_0_alias, 0, 64
	.other		__nv_reservedSMEM_offset_0_alias,@"STO_CUDA_RESERVED_SHARED STV_DEFAULT"
__nv_reservedSMEM_offset_0_alias:
	.zero		0
	.zero		64


//--------------------- .nv.constant0._Z24rowwise_attn_full_kernelPK6__halfS1_S1_bPS_iiiiiii --------------------------
	.section	.nv.constant0._Z24rowwise_attn_full_kernelPK6__halfS1_S1_bPS_iiiiiii,"a",@progbits
	.sectionflags	@""
	.align	4
.nv.constant0._Z24rowwise_attn_full_kernelPK6__halfS1_S1_bPS_iiiiiii:
	.zero		964


//--------------------- SYMBOLS --------------------------

	.type		.nv.reservedSmem.offset0,@object
	.size		.nv.reservedSmem.offset0,0x4
